//
// Generated by NVIDIA NVVM Compiler
//
// Compiler Build ID: CL-36424714
// Cuda compilation tools, release 13.0, V13.0.88
// Based on NVVM 20.0.0
//

.version 9.0
.target sm_100
.address_size 64

	// .globl	_Z19transpose_SM_kernelPfS_ii
// _ZZ19transpose_SM_kernelPfS_iiE4tile has been demoted

.visible .entry _Z19transpose_SM_kernelPfS_ii(
	.param .u64 .ptr .align 1 _Z19transpose_SM_kernelPfS_ii_param_0,
	.param .u64 .ptr .align 1 _Z19transpose_SM_kernelPfS_ii_param_1,
	.param .u32 _Z19transpose_SM_kernelPfS_ii_param_2,
	.param .u32 _Z19transpose_SM_kernelPfS_ii_param_3
)
{
	.reg .b32 	%r<22>;
	.reg .b32 	%f<3>;
	.reg .b64 	%rd<9>;
	// demoted variable
	.shared .align 4 .b8 _ZZ19transpose_SM_kernelPfS_iiE4tile[1024];
	ld.param.u64 	%rd1, [_Z19transpose_SM_kernelPfS_ii_param_0];
	ld.param.u64 	%rd2, [_Z19transpose_SM_kernelPfS_ii_param_1];
	ld.param.u32 	%r1, [_Z19transpose_SM_kernelPfS_ii_param_2];
	ld.param.u32 	%r2, [_Z19transpose_SM_kernelPfS_ii_param_3];
	cvta.to.global.u64 	%rd3, %rd2;
	cvta.to.global.u64 	%rd4, %rd1;
	mov.u32 	%r3, %ctaid.x;
	shl.b32 	%r4, %r3, 4;
	mov.u32 	%r5, %ctaid.y;
	shl.b32 	%r6, %r5, 4;
	mov.u32 	%r7, %tid.y;
	add.s32 	%r8, %r6, %r7;
	mov.u32 	%r9, %tid.x;
	add.s32 	%r10, %r4, %r9;
	mad.lo.s32 	%r11, %r1, %r8, %r10;
	mul.wide.s32 	%rd5, %r11, 4;
	add.s64 	%rd6, %rd4, %rd5;
	ld.global.f32 	%f1, [%rd6];
	shl.b32 	%r12, %r7, 6;
	mov.u32 	%r13, _ZZ19transpose_SM_kernelPfS_iiE4tile;
	add.s32 	%r14, %r13, %r12;
	shl.b32 	%r15, %r9, 2;
	add.s32 	%r16, %r14, %r15;
	st.shared.f32 	[%r16], %f1;
	bar.sync 	0;
	mad.lo.s32 	%r17, %r2, %r8, %r10;
	shl.b32 	%r18, %r9, 6;
	add.s32 	%r19, %r13, %r18;
	shl.b32 	%r20, %r7, 2;
	add.s32 	%r21, %r19, %r20;
	ld.shared.f32 	%f2, [%r21];
	mul.wide.s32 	%rd7, %r17, 4;
	add.s64 	%rd8, %rd3, %rd7;
	st.global.f32 	[%rd8], %f2;
	ret;

}


// ===== COMPILED SASS (sm_100) =====

	.target	sm_100

	.elftype	@"ET_EXEC"


//--------------------- .note.nv.tkinfo           --------------------------
	.section	.note.nv.tkinfo,"",@"SHT_NOTE"
	.sectionflags	@"SHF_NOTE_NV_TKINFO"
	.tkinfo
        /*0018*/ 	.word	0x00000002
        /*0030*/ 	.string	""
        /*0030*/ 	.string	"ptxas"
        /*0030*/ 	.string	"Cuda compilation tools, release 13.0, V13.0.88"
        /*0030*/ 	.string	"Build cuda_13.0.r13.0/compiler.36424714_0"
        /*0030*/ 	.string	"-arch sm_100 -m 64 "



//--------------------- .note.nv.cuinfo           --------------------------
	.section	.note.nv.cuinfo,"",@"SHT_NOTE"
	.sectionflags	@"SHF_NOTE_NV_CUINFO"
        /*0018*/ 	.short	0x0002
        /*001a*/ 	.short	0x0064
        /*001c*/ 	.short	0x0082
	.zero		2


//--------------------- .nv.info                  --------------------------
	.section	.nv.info,"",@"SHT_CUDA_INFO"
	.align	4


	//----- nvinfo : EIATTR_REGCOUNT
	.align		4
        /*0000*/ 	.byte	0x04, 0x2f
        /*0002*/ 	.short	(.L_1 - .L_0)
	.align		4
.L_0:
        /*0004*/ 	.word	index@(_Z19transpose_SM_kernelPfS_ii)
        /*0008*/ 	.word	0x0000000d


	//----- nvinfo : EIATTR_FRAME_SIZE
	.align		4
.L_1:
        /*000c*/ 	.byte	0x04, 0x11
        /*000e*/ 	.short	(.L_3 - .L_2)
	.align		4
.L_2:
        /*0010*/ 	.word	index@(_Z19transpose_SM_kernelPfS_ii)
        /*0014*/ 	.word	0x00000000


	//----- nvinfo : EIATTR_MIN_STACK_SIZE
	.align		4
.L_3:
        /*0018*/ 	.byte	0x04, 0x12
        /*001a*/ 	.short	(.L_5 - .L_4)
	.align		4
.L_4:
        /*001c*/ 	.word	index@(_Z19transpose_SM_kernelPfS_ii)
        /*0020*/ 	.word	0x00000000
.L_5:


//--------------------- .nv.compat                --------------------------
	.section	.nv.compat,"",@"SHT_CUDA_COMPAT_INFO"
	.align	4
        /*0000*/ 	.byte	0x02, 0x09, 0x00, 0x00, 0x02, 0x02, 0x01, 0x00, 0x02, 0x05, 0x05, 0x00, 0x03, 0x07, 0x01, 0x01
        /*0010*/ 	.byte	0x02, 0x03, 0x00, 0x00, 0x02, 0x06, 0x01, 0x00, 0x04, 0x0b, 0x08, 0x00, 0x09, 0x00, 0x00, 0x00
        /*0020*/ 	.byte	0x00, 0x00, 0x00, 0x00


//--------------------- .nv.info._Z19transpose_SM_kernelPfS_ii --------------------------
	.section	.nv.info._Z19transpose_SM_kernelPfS_ii,"",@"SHT_CUDA_INFO"
	.sectionflags	@""
	.align	4


	//----- nvinfo : EIATTR_CUDA_API_VERSION
	.align		4
        /*0000*/ 	.byte	0x04, 0x37
        /*0002*/ 	.short	(.L_7 - .L_6)
.L_6:
        /*0004*/ 	.word	0x00000082


	//----- nvinfo : EIATTR_KPARAM_INFO
	.align		4
.L_7:
        /*0008*/ 	.byte	0x04, 0x17
        /*000a*/ 	.short	(.L_9 - .L_8)
.L_8:
        /*000c*/ 	.word	0x00000000
        /*0010*/ 	.short	0x0003
        /*0012*/ 	.short	0x0014
        /*0014*/ 	.byte	0x00, 0xf0, 0x11, 0x00


	//----- nvinfo : EIATTR_KPARAM_INFO
	.align		4
.L_9:
        /*0018*/ 	.byte	0x04, 0x17
        /*001a*/ 	.short	(.L_11 - .L_10)
.L_10:
        /*001c*/ 	.word	0x00000000
        /*0020*/ 	.short	0x0002
        /*0022*/ 	.short	0x0010
        /*0024*/ 	.byte	0x00, 0xf0, 0x11, 0x00


	//----- nvinfo : EIATTR_KPARAM_INFO
	.align		4
.L_11:
        /*0028*/ 	.byte	0x04, 0x17
        /*002a*/ 	.short	(.L_13 - .L_12)
.L_12:
        /*002c*/ 	.word	0x00000000
        /*0030*/ 	.short	0x0001
        /*0032*/ 	.short	0x0008
        /*0034*/ 	.byte	0x00, 0xf5, 0x21, 0x00


	//----- nvinfo : EIATTR_KPARAM_INFO
	.align		4
.L_13:
        /*0038*/ 	.byte	0x04, 0x17
        /*003a*/ 	.short	(.L_15 - .L_14)
.L_14:
        /*003c*/ 	.word	0x00000000
        /*0040*/ 	.short	0x0000
        /*0042*/ 	.short	0x0000
        /*0044*/ 	.byte	0x00, 0xf5, 0x21, 0x00


	//----- nvinfo : EIATTR_SPARSE_MMA_MASK
	.align		4
.L_15:
        /*0048*/ 	.byte	0x03, 0x50
        /*004a*/ 	.short	0x0000


	//----- nvinfo : EIATTR_MAXREG_COUNT
	.align		4
        /*004c*/ 	.byte	0x03, 0x1b
        /*004e*/ 	.short	0x00ff


	//----- nvinfo : EIATTR_NUM_BARRIERS
	.align		4
        /*0050*/ 	.byte	0x02, 0x4c
        /*0052*/ 	.byte	0x01
	.zero		1


	//----- nvinfo : EIATTR_MERCURY_ISA_VERSION
	.align		4
        /*0054*/ 	.byte	0x03, 0x5f
        /*0056*/ 	.short	0x0101


	//----- nvinfo : EIATTR_VRC_CTA_INIT_COUNT
	.align		4
        /*0058*/ 	.byte	0x02, 0x4a
	.zero		1
	.zero		1


	//----- nvinfo : EIATTR_EXIT_INSTR_OFFSETS
	.align		4
        /*005c*/ 	.byte	0x04, 0x1c
        /*005e*/ 	.short	(.L_17 - .L_16)


	//   ....[0]....
.L_16:
        /*0060*/ 	.word	0x000001c0


	//----- nvinfo : EIATTR_CBANK_PARAM_SIZE
	.align		4
.L_17:
        /*0064*/ 	.byte	0x03, 0x19
        /*0066*/ 	.short	0x0018


	//----- nvinfo : EIATTR_PARAM_CBANK
	.align		4
        /*0068*/ 	.byte	0x04, 0x0a
        /*006a*/ 	.short	(.L_19 - .L_18)
	.align		4
.L_18:
        /*006c*/ 	.word	index@(.nv.constant0._Z19transpose_SM_kernelPfS_ii)
        /*0070*/ 	.short	0x0380
        /*0072*/ 	.short	0x0018


	//----- nvinfo : EIATTR_SW_WAR
	.align		4
.L_19:
        /*0074*/ 	.byte	0x04, 0x36
        /*0076*/ 	.short	(.L_21 - .L_20)
.L_20:
        /*0078*/ 	.word	0x00000008
.L_21:


//--------------------- .nv.callgraph             --------------------------
	.section	.nv.callgraph,"",@"SHT_CUDA_CALLGRAPH"
	.align	4
	.sectionentsize	8
	.align		4
        /*0000*/ 	.word	0x00000000
	.align		4
        /*0004*/ 	.word	0xffffffff
	.align		4
        /*0008*/ 	.word	0x00000000
	.align		4
        /*000c*/ 	.word	0xfffffffe
	.align		4
        /*0010*/ 	.word	0x00000000
	.align		4
        /*0014*/ 	.word	0xfffffffd
	.align		4
        /*0018*/ 	.word	0x00000000
	.align		4
        /*001c*/ 	.word	0xfffffffc


//--------------------- .text._Z19transpose_SM_kernelPfS_ii --------------------------
	.section	.text._Z19transpose_SM_kernelPfS_ii,"ax",@progbits
	.align	128
        .global         _Z19transpose_SM_kernelPfS_ii
        .type           _Z19transpose_SM_kernelPfS_ii,@function
        .size           _Z19transpose_SM_kernelPfS_ii,(.L_x_1 - _Z19transpose_SM_kernelPfS_ii)
        .other          _Z19transpose_SM_kernelPfS_ii,@"STO_CUDA_ENTRY STV_DEFAULT"
_Z19transpose_SM_kernelPfS_ii:
.text._Z19transpose_SM_kernelPfS_ii:
[----:B------:R-:W-:Y:S01]  /*0000*/  LDC R1, c[0x0][0x37c] ;  /* 0x0000df00ff017b82 */ /* 0x000fe20000000800 */
[----:B------:R-:W0:Y:S07]  /*0010*/  S2R R0, SR_CTAID.Y ;  /* 0x0000000000007919 */ /* 0x000e2e0000002600 */
[----:B------:R-:W1:Y:S01]  /*0020*/  LDC.64 R2, c[0x0][0x380] ;  /* 0x0000e000ff027b82 */ /* 0x000e620000000a00 */
[----:B------:R-:W2:Y:S01]  /*0030*/  LDCU UR4, c[0x0][0x390] ;  /* 0x00007200ff0477ac */ /* 0x000ea20008000800 */
[----:B------:R-:W0:Y:S01]  /*0040*/  S2R R9, SR_TID.Y ;  /* 0x0000000000097919 */ /* 0x000e220000002200 */
[----:B------:R-:W3:Y:S01]  /*0050*/  LDCU.64 UR6, c[0x0][0x358] ;  /* 0x00006b00ff0677ac */ /* 0x000ee20008000a00 */
[----:B------:R-:W4:Y:S01]  /*0060*/  S2R R5, SR_CTAID.X ;  /* 0x0000000000057919 */ /* 0x000f220000002500 */
[----:B------:R-:W4:Y:S01]  /*0070*/  S2R R10, SR_TID.X ;  /* 0x00000000000a7919 */ /* 0x000f220000002100 */
[----:B0-----:R-:W-:-:S02]  /*0080*/  LEA R0, R0, R9, 0x4 ;  /* 0x0000000900007211 */ /* 0x001fc400078e20ff */
[----:B----4-:R-:W-:-:S05]  /*0090*/  LEA R5, R5, R10, 0x4 ;  /* 0x0000000a05057211 */ /* 0x010fca00078e20ff */
[----:B--2---:R-:W-:-:S04]  /*00a0*/  IMAD R7, R0, UR4, R5 ;  /* 0x0000000400077c24 */ /* 0x004fc8000f8e0205 */
[----:B-1----:R-:W-:-:S05]  /*00b0*/  IMAD.WIDE R2, R7, 0x4, R2 ;  /* 0x0000000407027825 */ /* 0x002fca00078e0202 */
[----:B---3--:R0:W2:Y:S01]  /*00c0*/  LDG.E R4, desc[UR6][R2.64] ;  /* 0x0000000602047981 */ /* 0x0080a2000c1e1900 */
[----:B------:R-:W1:Y:S01]  /*00d0*/  S2UR UR5, SR_CgaCtaId ;  /* 0x00000000000579c3 */ /* 0x000e620000008800 */
[----:B------:R-:W-:-:S07]  /*00e0*/  UMOV UR4, 0x400 ;  /* 0x0000040000047882 */ /* 0x000fce0000000000 */
[----:B0-----:R-:W0:Y:S01]  /*00f0*/  LDC.64 R2, c[0x0][0x388] ;  /* 0x0000e200ff027b82 */ /* 0x001e220000000a00 */
[----:B-1----:R-:W-:-:S06]  /*0100*/  ULEA UR4, UR5, UR4, 0x18 ;  /* 0x0000000405047291 */ /* 0x002fcc000f8ec0ff */
[C---:B------:R-:W-:Y:S02]  /*0110*/  LEA R6, R9.reuse, UR4, 0x6 ;  /* 0x0000000409067c11 */ /* 0x040fe4000f8e30ff */
[C---:B------:R-:W-:Y:S02]  /*0120*/  LEA R8, R10.reuse, UR4, 0x6 ;  /* 0x000000040a087c11 */ /* 0x040fe4000f8e30ff */
[----:B------:R-:W-:Y:S01]  /*0130*/  LEA R7, R10, R6, 0x2 ;  /* 0x000000060a077211 */ /* 0x000fe200078e10ff */
[----:B------:R-:W1:Y:S01]  /*0140*/  LDCU UR4, c[0x0][0x394] ;  /* 0x00007280ff0477ac */ /* 0x000e620008000800 */
[----:B------:R-:W-:Y:S01]  /*0150*/  LEA R8, R9, R8, 0x2 ;  /* 0x0000000809087211 */ /* 0x000fe200078e10ff */
[----:B-1----:R-:W-:-:S04]  /*0160*/  IMAD R5, R0, UR4, R5 ;  /* 0x0000000400057c24 */ /* 0x002fc8000f8e0205 */
[----:B0-----:R-:W-:Y:S01]  /*0170*/  IMAD.WIDE R2, R5, 0x4, R2 ;  /* 0x0000000405027825 */ /* 0x001fe200078e0202 */
[----:B--2---:R-:W-:Y:S01]  /*0180*/  STS [R7], R4 ;  /* 0x0000000407007388 */ /* 0x004fe20000000800 */
[----:B------:R-:W-:Y:S06]  /*0190*/  BAR.SYNC.DEFER_BLOCKING 0x0 ;  /* 0x0000000000007b1d */ /* 0x000fec0000010000 */
[----:B------:R-:W0:Y:S04]  /*01a0*/  LDS R9, [R8] ;  /* 0x0000000008097984 */ /* 0x000e280000000800 */
[----:B0-----:R-:W-:Y:S01]  /*01b0*/  STG.E desc[UR6][R2.64], R9 ;  /* 0x0000000902007986 */ /* 0x001fe2000c101906 */
[----:B------:R-:W-:Y:S05]  /*01c0*/  EXIT ;  /* 0x000000000000794d */ /* 0x000fea0003800000 */
.L_x_0:
[----:B------:R-:W-:-:S00]  /*01d0*/  BRA `(.L_x_0) ;  /* 0xfffffffc00fc7947 */ /* 0x000fc0000383ffff */
[----:B------:R-:W-:-:S00]  /*01e0*/  NOP ;  /* 0x0000000000007918 */ /* 0x000fc00000000000 */
        /* <DEDUP_REMOVED lines=9> */
.L_x_1:


//--------------------- .nv.shared._Z19transpose_SM_kernelPfS_ii --------------------------
	.section	.nv.shared._Z19transpose_SM_kernelPfS_ii,"aw",@nobits
	.sectionflags	@""
	.align	4
.nv.shared._Z19transpose_SM_kernelPfS_ii:
	.zero		2048


//--------------------- .nv.shared.reserved.0     --------------------------
	.section	.nv.shared.reserved.0,"aw",@nobits
	.weak		__nv_reservedSMEM_offset_0_alias
	.size		__nv_reservedSMEM_offset_0_alias, 0, 64
	.other		__nv_reservedSMEM_offset_0_alias,@"STO_CUDA_RESERVED_SHARED STV_DEFAULT"
__nv_reservedSMEM_offset_0_alias:
	.zero		0
	.zero		64


//--------------------- .nv.constant0._Z19transpose_SM_kernelPfS_ii --------------------------
	.section	.nv.constant0._Z19transpose_SM_kernelPfS_ii,"a",@progbits
	.sectionflags	@""
	.align	4
.nv.constant0._Z19transpose_SM_kernelPfS_ii:
	.zero		920


//--------------------- SYMBOLS --------------------------

	.type		.nv.reservedSmem.offset0,@object
	.size		.nv.reservedSmem.offset0,0x4
	.type		.nv.reservedSmem.cap,@object
	.size		.nv.reservedSmem.cap,0x4
